//
// Generated by NVIDIA NVVM Compiler
//
// Compiler Build ID: CL-36424714
// Cuda compilation tools, release 13.0, V13.0.88
// Based on NVVM 20.0.0
//

.version 9.0
.target sm_100
.address_size 64

	// .globl	_Z10evaluationPyiPji

.visible .entry _Z10evaluationPyiPji(
	.param .u64 .ptr .align 1 _Z10evaluationPyiPji_param_0,
	.param .u32 _Z10evaluationPyiPji_param_1,
	.param .u64 .ptr .align 1 _Z10evaluationPyiPji_param_2,
	.param .u32 _Z10evaluationPyiPji_param_3
)
{
	.reg .b32 	%r<6>;
	.reg .b64 	%rd<5>;

	ld.param.u64 	%rd1, [_Z10evaluationPyiPji_param_2];
	cvta.to.global.u64 	%rd2, %rd1;
	mov.u32 	%r1, %ctaid.x;
	mov.u32 	%r2, %ntid.x;
	mov.u32 	%r3, %tid.x;
	mad.lo.s32 	%r4, %r1, %r2, %r3;
	mul.wide.u32 	%rd3, %r4, 4;
	add.s64 	%rd4, %rd2, %rd3;
	mov.b32 	%r5, 1;
	st.global.u32 	[%rd4], %r5;
	ret;

}


// ===== COMPILED SASS (sm_100) =====

	.target	sm_100

	.elftype	@"ET_EXEC"


//--------------------- .note.nv.tkinfo           --------------------------
	.section	.note.nv.tkinfo,"",@"SHT_NOTE"
	.sectionflags	@"SHF_NOTE_NV_TKINFO"
	.tkinfo
        /*0018*/ 	.word	0x00000002
        /*0030*/ 	.string	""
        /*0030*/ 	.string	"ptxas"
        /*0030*/ 	.string	"Cuda compilation tools, release 13.0, V13.0.88"
        /*0030*/ 	.string	"Build cuda_13.0.r13.0/compiler.36424714_0"
        /*0030*/ 	.string	"-arch sm_100 -m 64 "



//--------------------- .note.nv.cuinfo           --------------------------
	.section	.note.nv.cuinfo,"",@"SHT_NOTE"
	.sectionflags	@"SHF_NOTE_NV_CUINFO"
        /*0018*/ 	.short	0x0002
        /*001a*/ 	.short	0x0064
        /*001c*/ 	.short	0x0082
	.zero		2


//--------------------- .nv.info                  --------------------------
	.section	.nv.info,"",@"SHT_CUDA_INFO"
	.align	4


	//----- nvinfo : EIATTR_REGCOUNT
	.align		4
        /*0000*/ 	.byte	0x04, 0x2f
        /*0002*/ 	.short	(.L_1 - .L_0)
	.align		4
.L_0:
        /*0004*/ 	.word	index@(_Z10evaluationPyiPji)
        /*0008*/ 	.word	0x0000000a


	//----- nvinfo : EIATTR_FRAME_SIZE
	.align		4
.L_1:
        /*000c*/ 	.byte	0x04, 0x11
        /*000e*/ 	.short	(.L_3 - .L_2)
	.align		4
.L_2:
        /*0010*/ 	.word	index@(_Z10evaluationPyiPji)
        /*0014*/ 	.word	0x00000000


	//----- nvinfo : EIATTR_MIN_STACK_SIZE
	.align		4
.L_3:
        /*0018*/ 	.byte	0x04, 0x12
        /*001a*/ 	.short	(.L_5 - .L_4)
	.align		4
.L_4:
        /*001c*/ 	.word	index@(_Z10evaluationPyiPji)
        /*0020*/ 	.word	0x00000000
.L_5:


//--------------------- .nv.compat                --------------------------
	.section	.nv.compat,"",@"SHT_CUDA_COMPAT_INFO"
	.align	4
        /*0000*/ 	.byte	0x02, 0x09, 0x00, 0x00, 0x02, 0x02, 0x01, 0x00, 0x02, 0x05, 0x05, 0x00, 0x03, 0x07, 0x01, 0x01
        /*0010*/ 	.byte	0x02, 0x03, 0x00, 0x00, 0x02, 0x06, 0x01, 0x00, 0x04, 0x0b, 0x08, 0x00, 0x09, 0x00, 0x00, 0x00
        /*0020*/ 	.byte	0x00, 0x00, 0x00, 0x00


//--------------------- .nv.info._Z10evaluationPyiPji --------------------------
	.section	.nv.info._Z10evaluationPyiPji,"",@"SHT_CUDA_INFO"
	.sectionflags	@""
	.align	4


	//----- nvinfo : EIATTR_CUDA_API_VERSION
	.align		4
        /*0000*/ 	.byte	0x04, 0x37
        /*0002*/ 	.short	(.L_7 - .L_6)
.L_6:
        /*0004*/ 	.word	0x00000082


	//----- nvinfo : EIATTR_KPARAM_INFO
	.align		4
.L_7:
        /*0008*/ 	.byte	0x04, 0x17
        /*000a*/ 	.short	(.L_9 - .L_8)
.L_8:
        /*000c*/ 	.word	0x00000000
        /*0010*/ 	.short	0x0003
        /*0012*/ 	.short	0x0018
        /*0014*/ 	.byte	0x00, 0xf0, 0x11, 0x00


	//----- nvinfo : EIATTR_KPARAM_INFO
	.align		4
.L_9:
        /*0018*/ 	.byte	0x04, 0x17
        /*001a*/ 	.short	(.L_11 - .L_10)
.L_10:
        /*001c*/ 	.word	0x00000000
        /*0020*/ 	.short	0x0002
        /*0022*/ 	.short	0x0010
        /*0024*/ 	.byte	0x00, 0xf5, 0x21, 0x00


	//----- nvinfo : EIATTR_KPARAM_INFO
	.align		4
.L_11:
        /*0028*/ 	.byte	0x04, 0x17
        /*002a*/ 	.short	(.L_13 - .L_12)
.L_12:
        /*002c*/ 	.word	0x00000000
        /*0030*/ 	.short	0x0001
        /*0032*/ 	.short	0x0008
        /*0034*/ 	.byte	0x00, 0xf0, 0x11, 0x00


	//----- nvinfo : EIATTR_KPARAM_INFO
	.align		4
.L_13:
        /*0038*/ 	.byte	0x04, 0x17
        /*003a*/ 	.short	(.L_15 - .L_14)
.L_14:
        /*003c*/ 	.word	0x00000000
        /*0040*/ 	.short	0x0000
        /*0042*/ 	.short	0x0000
        /*0044*/ 	.byte	0x00, 0xf5, 0x21, 0x00


	//----- nvinfo : EIATTR_SPARSE_MMA_MASK
	.align		4
.L_15:
        /*0048*/ 	.byte	0x03, 0x50
        /*004a*/ 	.short	0x0000


	//----- nvinfo : EIATTR_MAXREG_COUNT
	.align		4
        /*004c*/ 	.byte	0x03, 0x1b
        /*004e*/ 	.short	0x00ff


	//----- nvinfo : EIATTR_MERCURY_ISA_VERSION
	.align		4
        /*0050*/ 	.byte	0x03, 0x5f
        /*0052*/ 	.short	0x0101


	//----- nvinfo : EIATTR_VRC_CTA_INIT_COUNT
	.align		4
        /*0054*/ 	.byte	0x02, 0x4a
	.zero		1
	.zero		1


	//----- nvinfo : EIATTR_EXIT_INSTR_OFFSETS
	.align		4
        /*0058*/ 	.byte	0x04, 0x1c
        /*005a*/ 	.short	(.L_17 - .L_16)


	//   ....[0]....
.L_16:
        /*005c*/ 	.word	0x000000a0


	//----- nvinfo : EIATTR_CBANK_PARAM_SIZE
	.align		4
.L_17:
        /*0060*/ 	.byte	0x03, 0x19
        /*0062*/ 	.short	0x001c


	//----- nvinfo : EIATTR_PARAM_CBANK
	.align		4
        /*0064*/ 	.byte	0x04, 0x0a
        /*0066*/ 	.short	(.L_19 - .L_18)
	.align		4
.L_18:
        /*0068*/ 	.word	index@(.nv.constant0._Z10evaluationPyiPji)
        /*006c*/ 	.short	0x0380
        /*006e*/ 	.short	0x001c


	//----- nvinfo : EIATTR_SW_WAR
	.align		4
.L_19:
        /*0070*/ 	.byte	0x04, 0x36
        /*0072*/ 	.short	(.L_21 - .L_20)
.L_20:
        /*0074*/ 	.word	0x00000008
.L_21:


//--------------------- .nv.callgraph             --------------------------
	.section	.nv.callgraph,"",@"SHT_CUDA_CALLGRAPH"
	.align	4
	.sectionentsize	8
	.align		4
        /*0000*/ 	.word	0x00000000
	.align		4
        /*0004*/ 	.word	0xffffffff
	.align		4
        /*0008*/ 	.word	0x00000000
	.align		4
        /*000c*/ 	.word	0xfffffffe
	.align		4
        /*0010*/ 	.word	0x00000000
	.align		4
        /*0014*/ 	.word	0xfffffffd
	.align		4
        /*0018*/ 	.word	0x00000000
	.align		4
        /*001c*/ 	.word	0xfffffffc


//--------------------- .text._Z10evaluationPyiPji --------------------------
	.section	.text._Z10evaluationPyiPji,"ax",@progbits
	.align	128
        .global         _Z10evaluationPyiPji
        .type           _Z10evaluationPyiPji,@function
        .size           _Z10evaluationPyiPji,(.L_x_1 - _Z10evaluationPyiPji)
        .other          _Z10evaluationPyiPji,@"STO_CUDA_ENTRY STV_DEFAULT"
_Z10evaluationPyiPji:
.text._Z10evaluationPyiPji:
[----:B------:R-:W-:Y:S01]  /*0000*/  LDC R1, c[0x0][0x37c] ;  /* 0x0000df00ff017b82 */ /* 0x000fe20000000800 */
[----:B------:R-:W0:Y:S07]  /*0010*/  S2R R0, SR_TID.X ;  /* 0x0000000000007919 */ /* 0x000e2e0000002100 */
[----:B------:R-:W0:Y:S01]  /*0020*/  S2UR UR6, SR_CTAID.X ;  /* 0x00000000000679c3 */ /* 0x000e220000002500 */
[----:B------:R-:W1:Y:S01]  /*0030*/  LDCU.64 UR4, c[0x0][0x358] ;  /* 0x00006b00ff0477ac */ /* 0x000e620008000a00 */
[----:B------:R-:W-:-:S06]  /*0040*/  HFMA2 R7, -RZ, RZ, 0, 5.9604644775390625e-08 ;  /* 0x00000001ff077431 */ /* 0x000fcc00000001ff */
[----:B------:R-:W0:Y:S08]  /*0050*/  LDC R5, c[0x0][0x360] ;  /* 0x0000d800ff057b82 */ /* 0x000e300000000800 */
[----:B------:R-:W2:Y:S01]  /*0060*/  LDC.64 R2, c[0x0][0x390] ;  /* 0x0000e400ff027b82 */ /* 0x000ea20000000a00 */
[----:B0-----:R-:W-:-:S04]  /*0070*/  IMAD R5, R5, UR6, R0 ;  /* 0x0000000605057c24 */ /* 0x001fc8000f8e0200 */
[----:B--2---:R-:W-:-:S05]  /*0080*/  IMAD.WIDE.U32 R2, R5, 0x4, R2 ;  /* 0x0000000405027825 */ /* 0x004fca00078e0002 */
[----:B-1----:R-:W-:Y:S01]  /*0090*/  STG.E desc[UR4][R2.64], R7 ;  /* 0x0000000702007986 */ /* 0x002fe2000c101904 */
[----:B------:R-:W-:Y:S05]  /*00a0*/  EXIT ;  /* 0x000000000000794d */ /* 0x000fea0003800000 */
.L_x_0:
[----:B------:R-:W-:-:S00]  /*00b0*/  BRA `(.L_x_0) ;  /* 0xfffffffc00fc7947 */ /* 0x000fc0000383ffff */
[----:B------:R-:W-:-:S00]  /*00c0*/  NOP ;  /* 0x0000000000007918 */ /* 0x000fc00000000000 */
        /* <DEDUP_REMOVED lines=11> */
.L_x_1:


//--------------------- .nv.shared.reserved.0     --------------------------
	.section	.nv.shared.reserved.0,"aw",@nobits
	.weak		__nv_reservedSMEM_offset_0_alias
	.size		__nv_reservedSMEM_offset_0_alias, 0, 64
	.other		__nv_reservedSMEM_offset_0_alias,@"STO_CUDA_RESERVED_SHARED STV_DEFAULT"
__nv_reservedSMEM_offset_0_alias:
	.zero		0
	.zero		64


//--------------------- .nv.constant0._Z10evaluationPyiPji --------------------------
	.section	.nv.constant0._Z10evaluationPyiPji,"a",@progbits
	.sectionflags	@""
	.align	4
.nv.constant0._Z10evaluationPyiPji:
	.zero		924


//--------------------- SYMBOLS --------------------------

	.type		.nv.reservedSmem.offset0,@object
	.size		.nv.reservedSmem.offset0,0x4
